//
// Generated by NVIDIA NVVM Compiler
//
// Compiler Build ID: CL-36424714
// Cuda compilation tools, release 13.0, V13.0.88
// Based on NVVM 20.0.0
//

.version 9.0
.target sm_100
.address_size 64

	// .globl	_Z8initiatePi

.visible .entry _Z8initiatePi(
	.param .u64 .ptr .align 1 _Z8initiatePi_param_0
)
{
	.reg .b32 	%r<3>;
	.reg .b64 	%rd<5>;

	ld.param.u64 	%rd1, [_Z8initiatePi_param_0];
	cvta.to.global.u64 	%rd2, %rd1;
	mov.u32 	%r1, %tid.x;
	mul.wide.u32 	%rd3, %r1, 4;
	add.s64 	%rd4, %rd2, %rd3;
	mov.b32 	%r2, 0;
	st.global.u32 	[%rd4], %r2;
	ret;

}
	// .globl	_Z9incrementPiS_
.visible .entry _Z9incrementPiS_(
	.param .u64 .ptr .align 1 _Z9incrementPiS__param_0,
	.param .u64 .ptr .align 1 _Z9incrementPiS__param_1
)
{
	.reg .b32 	%r<4>;
	.reg .b64 	%rd<9>;

	ld.param.u64 	%rd1, [_Z9incrementPiS__param_0];
	ld.param.u64 	%rd2, [_Z9incrementPiS__param_1];
	cvta.to.global.u64 	%rd3, %rd1;
	cvta.to.global.u64 	%rd4, %rd2;
	mov.u32 	%r1, %tid.x;
	mul.wide.u32 	%rd5, %r1, 4;
	add.s64 	%rd6, %rd4, %rd5;
	ld.global.u32 	%r2, [%rd6];
	mul.wide.s32 	%rd7, %r2, 4;
	add.s64 	%rd8, %rd3, %rd7;
	atom.global.add.u32 	%r3, [%rd8], 1;
	ret;

}
	// .globl	_Z4sortPiS_
.visible .entry _Z4sortPiS_(
	.param .u64 .ptr .align 1 _Z4sortPiS__param_0,
	.param .u64 .ptr .align 1 _Z4sortPiS__param_1
)
{
	.reg .pred 	%p<12>;
	.reg .b32 	%r<111>;
	.reg .b64 	%rd<22>;

	ld.param.u64 	%rd11, [_Z4sortPiS__param_0];
	ld.param.u64 	%rd10, [_Z4sortPiS__param_1];
	cvta.to.global.u64 	%rd1, %rd11;
	mov.u32 	%r1, %tid.x;
	setp.eq.s32 	%p1, %r1, 0;
	mov.b32 	%r107, 0;
	@%p1 bra 	$L__BB2_13;
	and.b32  	%r2, %r1, 15;
	setp.lt.u32 	%p2, %r1, 16;
	mov.b32 	%r97, 0;
	mov.u32 	%r107, %r97;
	@%p2 bra 	$L__BB2_4;
	and.b32  	%r97, %r1, 1008;
	neg.s32 	%r108, %r97;
	add.s64 	%rd21, %rd1, 32;
	mov.b32 	%r107, 0;
$L__BB2_3:
	.pragma "nounroll";
	ld.global.u32 	%r36, [%rd21+-32];
	add.s32 	%r37, %r36, %r107;
	ld.global.u32 	%r38, [%rd21+-28];
	add.s32 	%r39, %r38, %r37;
	ld.global.u32 	%r40, [%rd21+-24];
	add.s32 	%r41, %r40, %r39;
	ld.global.u32 	%r42, [%rd21+-20];
	add.s32 	%r43, %r42, %r41;
	ld.global.u32 	%r44, [%rd21+-16];
	add.s32 	%r45, %r44, %r43;
	ld.global.u32 	%r46, [%rd21+-12];
	add.s32 	%r47, %r46, %r45;
	ld.global.u32 	%r48, [%rd21+-8];
	add.s32 	%r49, %r48, %r47;
	ld.global.u32 	%r50, [%rd21+-4];
	add.s32 	%r51, %r50, %r49;
	ld.global.u32 	%r52, [%rd21];
	add.s32 	%r53, %r52, %r51;
	ld.global.u32 	%r54, [%rd21+4];
	add.s32 	%r55, %r54, %r53;
	ld.global.u32 	%r56, [%rd21+8];
	add.s32 	%r57, %r56, %r55;
	ld.global.u32 	%r58, [%rd21+12];
	add.s32 	%r59, %r58, %r57;
	ld.global.u32 	%r60, [%rd21+16];
	add.s32 	%r61, %r60, %r59;
	ld.global.u32 	%r62, [%rd21+20];
	add.s32 	%r63, %r62, %r61;
	ld.global.u32 	%r64, [%rd21+24];
	add.s32 	%r65, %r64, %r63;
	ld.global.u32 	%r66, [%rd21+28];
	add.s32 	%r107, %r66, %r65;
	add.s32 	%r108, %r108, 16;
	add.s64 	%rd21, %rd21, 64;
	setp.eq.s32 	%p3, %r108, 0;
	@%p3 bra 	$L__BB2_4;
	bra.uni 	$L__BB2_3;
$L__BB2_4:
	setp.eq.s32 	%p4, %r2, 0;
	@%p4 bra 	$L__BB2_13;
	and.b32  	%r8, %r1, 7;
	setp.lt.u32 	%p5, %r2, 8;
	@%p5 bra 	$L__BB2_7;
	mul.wide.u32 	%rd12, %r97, 4;
	add.s64 	%rd13, %rd1, %rd12;
	ld.global.u32 	%r68, [%rd13];
	add.s32 	%r69, %r68, %r107;
	ld.global.u32 	%r70, [%rd13+4];
	add.s32 	%r71, %r70, %r69;
	ld.global.u32 	%r72, [%rd13+8];
	add.s32 	%r73, %r72, %r71;
	ld.global.u32 	%r74, [%rd13+12];
	add.s32 	%r75, %r74, %r73;
	ld.global.u32 	%r76, [%rd13+16];
	add.s32 	%r77, %r76, %r75;
	ld.global.u32 	%r78, [%rd13+20];
	add.s32 	%r79, %r78, %r77;
	ld.global.u32 	%r80, [%rd13+24];
	add.s32 	%r81, %r80, %r79;
	ld.global.u32 	%r82, [%rd13+28];
	add.s32 	%r107, %r82, %r81;
	add.s32 	%r97, %r97, 8;
$L__BB2_7:
	setp.eq.s32 	%p6, %r8, 0;
	@%p6 bra 	$L__BB2_13;
	and.b32  	%r14, %r1, 3;
	setp.lt.u32 	%p7, %r8, 4;
	@%p7 bra 	$L__BB2_10;
	mul.wide.u32 	%rd14, %r97, 4;
	add.s64 	%rd15, %rd1, %rd14;
	ld.global.u32 	%r84, [%rd15];
	add.s32 	%r85, %r84, %r107;
	ld.global.u32 	%r86, [%rd15+4];
	add.s32 	%r87, %r86, %r85;
	ld.global.u32 	%r88, [%rd15+8];
	add.s32 	%r89, %r88, %r87;
	ld.global.u32 	%r90, [%rd15+12];
	add.s32 	%r107, %r90, %r89;
	add.s32 	%r97, %r97, 4;
$L__BB2_10:
	setp.eq.s32 	%p8, %r14, 0;
	@%p8 bra 	$L__BB2_13;
	mul.wide.u32 	%rd16, %r97, 4;
	add.s64 	%rd20, %rd1, %rd16;
	neg.s32 	%r105, %r14;
$L__BB2_12:
	.pragma "nounroll";
	ld.global.u32 	%r91, [%rd20];
	add.s32 	%r107, %r91, %r107;
	add.s64 	%rd20, %rd20, 4;
	add.s32 	%r105, %r105, 1;
	setp.ne.s32 	%p9, %r105, 0;
	@%p9 bra 	$L__BB2_12;
$L__BB2_13:
	mul.wide.u32 	%rd17, %r1, 4;
	add.s64 	%rd6, %rd1, %rd17;
	ld.global.u32 	%r92, [%rd6];
	setp.lt.s32 	%p10, %r92, 1;
	@%p10 bra 	$L__BB2_16;
	cvta.to.global.u64 	%rd7, %rd10;
	mov.b32 	%r110, 0;
$L__BB2_15:
	add.s32 	%r94, %r110, %r107;
	mul.wide.s32 	%rd18, %r94, 4;
	add.s64 	%rd19, %rd7, %rd18;
	st.global.u32 	[%rd19], %r1;
	add.s32 	%r110, %r110, 1;
	ld.global.u32 	%r95, [%rd6];
	setp.lt.s32 	%p11, %r110, %r95;
	@%p11 bra 	$L__BB2_15;
$L__BB2_16:
	ret;

}


// ===== COMPILED SASS (sm_100) =====

	.target	sm_100

	.elftype	@"ET_EXEC"


//--------------------- .note.nv.tkinfo           --------------------------
	.section	.note.nv.tkinfo,"",@"SHT_NOTE"
	.sectionflags	@"SHF_NOTE_NV_TKINFO"
	.tkinfo
        /*0018*/ 	.word	0x00000002
        /*0030*/ 	.string	""
        /*0030*/ 	.string	"ptxas"
        /*0030*/ 	.string	"Cuda compilation tools, release 13.0, V13.0.88"
        /*0030*/ 	.string	"Build cuda_13.0.r13.0/compiler.36424714_0"
        /*0030*/ 	.string	"-arch sm_100 -m 64 "



//--------------------- .note.nv.cuinfo           --------------------------
	.section	.note.nv.cuinfo,"",@"SHT_NOTE"
	.sectionflags	@"SHF_NOTE_NV_CUINFO"
        /*0018*/ 	.short	0x0002
        /*001a*/ 	.short	0x0064
        /*001c*/ 	.short	0x0082
	.zero		2


//--------------------- .nv.info                  --------------------------
	.section	.nv.info,"",@"SHT_CUDA_INFO"
	.align	4


	//----- nvinfo : EIATTR_REGCOUNT
	.align		4
        /*0000*/ 	.byte	0x04, 0x2f
        /*0002*/ 	.short	(.L_1 - .L_0)
	.align		4
.L_0:
        /*0004*/ 	.word	index@(_Z8initiatePi)
        /*0008*/ 	.word	0x00000008


	//----- nvinfo : EIATTR_FRAME_SIZE
	.align		4
.L_1:
        /*000c*/ 	.byte	0x04, 0x11
        /*000e*/ 	.short	(.L_3 - .L_2)
	.align		4
.L_2:
        /*0010*/ 	.word	index@(_Z8initiatePi)
        /*0014*/ 	.word	0x00000000


	//----- nvinfo : EIATTR_REGCOUNT
	.align		4
.L_3:
        /*0018*/ 	.byte	0x04, 0x2f
        /*001a*/ 	.short	(.L_5 - .L_4)
	.align		4
.L_4:
        /*001c*/ 	.word	index@(_Z9incrementPiS_)
        /*0020*/ 	.word	0x0000000a


	//----- nvinfo : EIATTR_FRAME_SIZE
	.align		4
.L_5:
        /*0024*/ 	.byte	0x04, 0x11
        /*0026*/ 	.short	(.L_7 - .L_6)
	.align		4
.L_6:
        /*0028*/ 	.word	index@(_Z9incrementPiS_)
        /*002c*/ 	.word	0x00000000


	//----- nvinfo : EIATTR_REGCOUNT
	.align		4
.L_7:
        /*0030*/ 	.byte	0x04, 0x2f
        /*0032*/ 	.short	(.L_9 - .L_8)
	.align		4
.L_8:
        /*0034*/ 	.word	index@(_Z4sortPiS_)
        /*0038*/ 	.word	0x0000001a


	//----- nvinfo : EIATTR_FRAME_SIZE
	.align		4
.L_9:
        /*003c*/ 	.byte	0x04, 0x11
        /*003e*/ 	.short	(.L_11 - .L_10)
	.align		4
.L_10:
        /*0040*/ 	.word	index@(_Z4sortPiS_)
        /*0044*/ 	.word	0x00000000


	//----- nvinfo : EIATTR_MIN_STACK_SIZE
	.align		4
.L_11:
        /*0048*/ 	.byte	0x04, 0x12
        /*004a*/ 	.short	(.L_13 - .L_12)
	.align		4
.L_12:
        /*004c*/ 	.word	index@(_Z4sortPiS_)
        /*0050*/ 	.word	0x00000000


	//----- nvinfo : EIATTR_MIN_STACK_SIZE
	.align		4
.L_13:
        /*0054*/ 	.byte	0x04, 0x12
        /*0056*/ 	.short	(.L_15 - .L_14)
	.align		4
.L_14:
        /*0058*/ 	.word	index@(_Z9incrementPiS_)
        /*005c*/ 	.word	0x00000000


	//----- nvinfo : EIATTR_MIN_STACK_SIZE
	.align		4
.L_15:
        /*0060*/ 	.byte	0x04, 0x12
        /*0062*/ 	.short	(.L_17 - .L_16)
	.align		4
.L_16:
        /*0064*/ 	.word	index@(_Z8initiatePi)
        /*0068*/ 	.word	0x00000000
.L_17:


//--------------------- .nv.compat                --------------------------
	.section	.nv.compat,"",@"SHT_CUDA_COMPAT_INFO"
	.align	4
        /*0000*/ 	.byte	0x02, 0x09, 0x00, 0x00, 0x02, 0x02, 0x01, 0x00, 0x02, 0x05, 0x05, 0x00, 0x03, 0x07, 0x01, 0x01
        /*0010*/ 	.byte	0x02, 0x03, 0x00, 0x00, 0x02, 0x06, 0x01, 0x00, 0x04, 0x0b, 0x08, 0x00, 0x09, 0x00, 0x00, 0x00
        /*0020*/ 	.byte	0x00, 0x00, 0x00, 0x00


//--------------------- .nv.info._Z4sortPiS_      --------------------------
	.section	.nv.info._Z4sortPiS_,"",@"SHT_CUDA_INFO"
	.sectionflags	@""
	.align	4


	//----- nvinfo : EIATTR_CUDA_API_VERSION
	.align		4
        /*0000*/ 	.byte	0x04, 0x37
        /*0002*/ 	.short	(.L_19 - .L_18)
.L_18:
        /*0004*/ 	.word	0x00000082


	//----- nvinfo : EIATTR_KPARAM_INFO
	.align		4
.L_19:
        /*0008*/ 	.byte	0x04, 0x17
        /*000a*/ 	.short	(.L_21 - .L_20)
.L_20:
        /*000c*/ 	.word	0x00000000
        /*0010*/ 	.short	0x0001
        /*0012*/ 	.short	0x0008
        /*0014*/ 	.byte	0x00, 0xf5, 0x21, 0x00


	//----- nvinfo : EIATTR_KPARAM_INFO
	.align		4
.L_21:
        /*0018*/ 	.byte	0x04, 0x17
        /*001a*/ 	.short	(.L_23 - .L_22)
.L_22:
        /*001c*/ 	.word	0x00000000
        /*0020*/ 	.short	0x0000
        /*0022*/ 	.short	0x0000
        /*0024*/ 	.byte	0x00, 0xf5, 0x21, 0x00


	//----- nvinfo : EIATTR_SPARSE_MMA_MASK
	.align		4
.L_23:
        /*0028*/ 	.byte	0x03, 0x50
        /*002a*/ 	.short	0x0000


	//----- nvinfo : EIATTR_MAXREG_COUNT
	.align		4
        /*002c*/ 	.byte	0x03, 0x1b
        /*002e*/ 	.short	0x00ff


	//----- nvinfo : EIATTR_MERCURY_ISA_VERSION
	.align		4
        /*0030*/ 	.byte	0x03, 0x5f
        /*0032*/ 	.short	0x0101


	//----- nvinfo : EIATTR_VRC_CTA_INIT_COUNT
	.align		4
        /*0034*/ 	.byte	0x02, 0x4a
	.zero		1
	.zero		1


	//----- nvinfo : EIATTR_EXIT_INSTR_OFFSETS
	.align		4
        /*0038*/ 	.byte	0x04, 0x1c
        /*003a*/ 	.short	(.L_25 - .L_24)


	//   ....[0]....
.L_24:
        /*003c*/ 	.word	0x000006a0


	//   ....[1]....
        /*0040*/ 	.word	0x00000740


	//----- nvinfo : EIATTR_CRS_STACK_SIZE
	.align		4
.L_25:
        /*0044*/ 	.byte	0x04, 0x1e
        /*0046*/ 	.short	(.L_27 - .L_26)
.L_26:
        /*0048*/ 	.word	0x00000000


	//----- nvinfo : EIATTR_CBANK_PARAM_SIZE
	.align		4
.L_27:
        /*004c*/ 	.byte	0x03, 0x19
        /*004e*/ 	.short	0x0010


	//----- nvinfo : EIATTR_PARAM_CBANK
	.align		4
        /*0050*/ 	.byte	0x04, 0x0a
        /*0052*/ 	.short	(.L_29 - .L_28)
	.align		4
.L_28:
        /*0054*/ 	.word	index@(.nv.constant0._Z4sortPiS_)
        /*0058*/ 	.short	0x0380
        /*005a*/ 	.short	0x0010


	//----- nvinfo : EIATTR_SW_WAR
	.align		4
.L_29:
        /*005c*/ 	.byte	0x04, 0x36
        /*005e*/ 	.short	(.L_31 - .L_30)
.L_30:
        /*0060*/ 	.word	0x00000008
.L_31:


//--------------------- .nv.info._Z9incrementPiS_ --------------------------
	.section	.nv.info._Z9incrementPiS_,"",@"SHT_CUDA_INFO"
	.sectionflags	@""
	.align	4


	//----- nvinfo : EIATTR_CUDA_API_VERSION
	.align		4
        /*0000*/ 	.byte	0x04, 0x37
        /*0002*/ 	.short	(.L_33 - .L_32)
.L_32:
        /*0004*/ 	.word	0x00000082


	//----- nvinfo : EIATTR_KPARAM_INFO
	.align		4
.L_33:
        /*0008*/ 	.byte	0x04, 0x17
        /*000a*/ 	.short	(.L_35 - .L_34)
.L_34:
        /*000c*/ 	.word	0x00000000
        /*0010*/ 	.short	0x0001
        /*0012*/ 	.short	0x0008
        /*0014*/ 	.byte	0x00, 0xf5, 0x21, 0x00


	//----- nvinfo : EIATTR_KPARAM_INFO
	.align		4
.L_35:
        /*0018*/ 	.byte	0x04, 0x17
        /*001a*/ 	.short	(.L_37 - .L_36)
.L_36:
        /*001c*/ 	.word	0x00000000
        /*0020*/ 	.short	0x0000
        /*0022*/ 	.short	0x0000
        /*0024*/ 	.byte	0x00, 0xf5, 0x21, 0x00


	//----- nvinfo : EIATTR_SPARSE_MMA_MASK
	.align		4
.L_37:
        /*0028*/ 	.byte	0x03, 0x50
        /*002a*/ 	.short	0x0000


	//----- nvinfo : EIATTR_MAXREG_COUNT
	.align		4
        /*002c*/ 	.byte	0x03, 0x1b
        /*002e*/ 	.short	0x00ff


	//----- nvinfo : EIATTR_MERCURY_ISA_VERSION
	.align		4
        /*0030*/ 	.byte	0x03, 0x5f
        /*0032*/ 	.short	0x0101


	//----- nvinfo : EIATTR_VRC_CTA_INIT_COUNT
	.align		4
        /*0034*/ 	.byte	0x02, 0x4a
	.zero		1
	.zero		1


	//----- nvinfo : EIATTR_EXIT_INSTR_OFFSETS
	.align		4
        /*0038*/ 	.byte	0x04, 0x1c
        /*003a*/ 	.short	(.L_39 - .L_38)


	//   ....[0]....
.L_38:
        /*003c*/ 	.word	0x000000a0


	//----- nvinfo : EIATTR_CBANK_PARAM_SIZE
	.align		4
.L_39:
        /*0040*/ 	.byte	0x03, 0x19
        /*0042*/ 	.short	0x0010


	//----- nvinfo : EIATTR_PARAM_CBANK
	.align		4
        /*0044*/ 	.byte	0x04, 0x0a
        /*0046*/ 	.short	(.L_41 - .L_40)
	.align		4
.L_40:
        /*0048*/ 	.word	index@(.nv.constant0._Z9incrementPiS_)
        /*004c*/ 	.short	0x0380
        /*004e*/ 	.short	0x0010


	//----- nvinfo : EIATTR_SW_WAR
	.align		4
.L_41:
        /*0050*/ 	.byte	0x04, 0x36
        /*0052*/ 	.short	(.L_43 - .L_42)
.L_42:
        /*0054*/ 	.word	0x00000008
.L_43:


//--------------------- .nv.info._Z8initiatePi    --------------------------
	.section	.nv.info._Z8initiatePi,"",@"SHT_CUDA_INFO"
	.sectionflags	@""
	.align	4


	//----- nvinfo : EIATTR_CUDA_API_VERSION
	.align		4
        /*0000*/ 	.byte	0x04, 0x37
        /*0002*/ 	.short	(.L_45 - .L_44)
.L_44:
        /*0004*/ 	.word	0x00000082


	//----- nvinfo : EIATTR_KPARAM_INFO
	.align		4
.L_45:
        /*0008*/ 	.byte	0x04, 0x17
        /*000a*/ 	.short	(.L_47 - .L_46)
.L_46:
        /*000c*/ 	.word	0x00000000
        /*0010*/ 	.short	0x0000
        /*0012*/ 	.short	0x0000
        /*0014*/ 	.byte	0x00, 0xf5, 0x21, 0x00


	//----- nvinfo : EIATTR_SPARSE_MMA_MASK
	.align		4
.L_47:
        /*0018*/ 	.byte	0x03, 0x50
        /*001a*/ 	.short	0x0000


	//----- nvinfo : EIATTR_MAXREG_COUNT
	.align		4
        /*001c*/ 	.byte	0x03, 0x1b
        /*001e*/ 	.short	0x00ff


	//----- nvinfo : EIATTR_MERCURY_ISA_VERSION
	.align		4
        /*0020*/ 	.byte	0x03, 0x5f
        /*0022*/ 	.short	0x0101


	//----- nvinfo : EIATTR_VRC_CTA_INIT_COUNT
	.align		4
        /*0024*/ 	.byte	0x02, 0x4a
	.zero		1
	.zero		1


	//----- nvinfo : EIATTR_EXIT_INSTR_OFFSETS
	.align		4
        /*0028*/ 	.byte	0x04, 0x1c
        /*002a*/ 	.short	(.L_49 - .L_48)


	//   ....[0]....
.L_48:
        /*002c*/ 	.word	0x00000060


	//----- nvinfo : EIATTR_CBANK_PARAM_SIZE
	.align		4
.L_49:
        /*0030*/ 	.byte	0x03, 0x19
        /*0032*/ 	.short	0x0008


	//----- nvinfo : EIATTR_PARAM_CBANK
	.align		4
        /*0034*/ 	.byte	0x04, 0x0a
        /*0036*/ 	.short	(.L_51 - .L_50)
	.align		4
.L_50:
        /*0038*/ 	.word	index@(.nv.constant0._Z8initiatePi)
        /*003c*/ 	.short	0x0380
        /*003e*/ 	.short	0x0008


	//----- nvinfo : EIATTR_SW_WAR
	.align		4
.L_51:
        /*0040*/ 	.byte	0x04, 0x36
        /*0042*/ 	.short	(.L_53 - .L_52)
.L_52:
        /*0044*/ 	.word	0x00000008
.L_53:


//--------------------- .nv.callgraph             --------------------------
	.section	.nv.callgraph,"",@"SHT_CUDA_CALLGRAPH"
	.align	4
	.sectionentsize	8
	.align		4
        /*0000*/ 	.word	0x00000000
	.align		4
        /*0004*/ 	.word	0xffffffff
	.align		4
        /*0008*/ 	.word	0x00000000
	.align		4
        /*000c*/ 	.word	0xfffffffe
	.align		4
        /*0010*/ 	.word	0x00000000
	.align		4
        /*0014*/ 	.word	0xfffffffd
	.align		4
        /*0018*/ 	.word	0x00000000
	.align		4
        /*001c*/ 	.word	0xfffffffc


//--------------------- .text._Z4sortPiS_         --------------------------
	.section	.text._Z4sortPiS_,"ax",@progbits
	.align	128
        .global         _Z4sortPiS_
        .type           _Z4sortPiS_,@function
        .size           _Z4sortPiS_,(.L_x_14 - _Z4sortPiS_)
        .other          _Z4sortPiS_,@"STO_CUDA_ENTRY STV_DEFAULT"
_Z4sortPiS_:
.text._Z4sortPiS_:
[----:B------:R-:W-:Y:S01]  /*0000*/  LDC R1, c[0x0][0x37c] ;  /* 0x0000df00ff017b82 */ /* 0x000fe20000000800 */
[----:B------:R-:W0:Y:S01]  /*0010*/  S2R R0, SR_TID.X ;  /* 0x0000000000007919 */ /* 0x000e220000002100 */
[----:B------:R-:W1:Y:S01]  /*0020*/  LDCU.64 UR6, c[0x0][0x358] ;  /* 0x00006b00ff0677ac */ /* 0x000e620008000a00 */
[----:B------:R-:W-:Y:S01]  /*0030*/  BSSY.RECONVERGENT B0, `(.L_x_0) ;  /* 0x0000062000007945 */ /* 0x000fe20003800200 */
[----:B------:R-:W-:Y:S01]  /*0040*/  IMAD.MOV.U32 R2, RZ, RZ, RZ ;  /* 0x000000ffff027224 */ /* 0x000fe200078e00ff */
[----:B0-----:R-:W-:-:S13]  /*0050*/  ISETP.NE.AND P0, PT, R0, RZ, PT ;  /* 0x000000ff0000720c */ /* 0x001fda0003f05270 */
[----:B-1----:R-:W-:Y:S05]  /*0060*/  @!P0 BRA `(.L_x_1) ;  /* 0x0000000400788947 */ /* 0x002fea0003800000 */
[C---:B------:R-:W-:Y:S01]  /*0070*/  ISETP.GE.U32.AND P1, PT, R0.reuse, 0x10, PT ;  /* 0x000000100000780c */ /* 0x040fe20003f26070 */
[----:B------:R-:W-:Y:S01]  /*0080*/  BSSY.RECONVERGENT B1, `(.L_x_2) ;  /* 0x000002b000017945 */ /* 0x000fe20003800200 */
[----:B------:R-:W-:Y:S02]  /*0090*/  LOP3.LUT R23, R0, 0xf, RZ, 0xc0, !PT ;  /* 0x0000000f00177812 */ /* 0x000fe400078ec0ff */
[----:B------:R-:W-:Y:S02]  /*00a0*/  CS2R R2, SRZ ;  /* 0x0000000000027805 */ /* 0x000fe4000001ff00 */
[----:B------:R-:W-:-:S07]  /*00b0*/  ISETP.NE.AND P0, PT, R23, RZ, PT ;  /* 0x000000ff1700720c */ /* 0x000fce0003f05270 */
[----:B------:R-:W-:Y:S06]  /*00c0*/  @!P1 BRA `(.L_x_3) ;  /* 0x0000000000989947 */ /* 0x000fec0003800000 */
[----:B------:R-:W0:Y:S01]  /*00d0*/  LDCU.64 UR4, c[0x0][0x380] ;  /* 0x00007000ff0477ac */ /* 0x000e220008000a00 */
[----:B------:R-:W-:Y:S01]  /*00e0*/  LOP3.LUT R3, R0, 0x3f0, RZ, 0xc0, !PT ;  /* 0x000003f000037812 */ /* 0x000fe200078ec0ff */
[----:B------:R-:W-:-:S04]  /*00f0*/  IMAD.MOV.U32 R2, RZ, RZ, RZ ;  /* 0x000000ffff027224 */ /* 0x000fc800078e00ff */
[----:B------:R-:W-:Y:S01]  /*0100*/  IMAD.MOV R6, RZ, RZ, -R3 ;  /* 0x000000ffff067224 */ /* 0x000fe200078e0a03 */
[----:B0-----:R-:W-:-:S04]  /*0110*/  UIADD3 UR4, UP0, UPT, UR4, 0x20, URZ ;  /* 0x0000002004047890 */ /* 0x001fc8000ff1e0ff */
[----:B------:R-:W-:Y:S02]  /*0120*/  UIADD3.X UR5, UPT, UPT, URZ, UR5, URZ, UP0, !UPT ;  /* 0x00000005ff057290 */ /* 0x000fe400087fe4ff */
[----:B------:R-:W-:-:S04]  /*0130*/  IMAD.U32 R12, RZ, RZ, UR4 ;  /* 0x00000004ff0c7e24 */ /* 0x000fc8000f8e00ff */
[----:B------:R-:W-:-:S07]  /*0140*/  IMAD.U32 R5, RZ, RZ, UR5 ;  /* 0x00000005ff057e24 */ /* 0x000fce000f8e00ff */
.L_x_4:
[----:B------:R-:W-:-:S05]  /*0150*/  IMAD.MOV.U32 R4, RZ, RZ, R12 ;  /* 0x000000ffff047224 */ /* 0x000fca00078e000c */
[----:B------:R-:W2:Y:S04]  /*0160*/  LDG.E R11, desc[UR6][R4.64+-0x20] ;  /* 0xffffe006040b7981 */ /* 0x000ea8000c1e1900 */
[----:B------:R-:W2:Y:S04]  /*0170*/  LDG.E R12, desc[UR6][R4.64+-0x1c] ;  /* 0xffffe406040c7981 */ /* 0x000ea8000c1e1900 */
[----:B------:R-:W3:Y:S04]  /*0180*/  LDG.E R14, desc[UR6][R4.64+-0x18] ;  /* 0xffffe806040e7981 */ /* 0x000ee8000c1e1900 */
[----:B------:R-:W3:Y:S04]  /*0190*/  LDG.E R13, desc[UR6][R4.64+-0x14] ;  /* 0xffffec06040d7981 */ /* 0x000ee8000c1e1900 */
[----:B------:R-:W4:Y:S04]  /*01a0*/  LDG.E R16, desc[UR6][R4.64+-0x10] ;  /* 0xfffff00604107981 */ /* 0x000f28000c1e1900 */
[----:B------:R-:W4:Y:S04]  /*01b0*/  LDG.E R15, desc[UR6][R4.64+-0xc] ;  /* 0xfffff406040f7981 */ /* 0x000f28000c1e1900 */
[----:B------:R-:W5:Y:S04]  /*01c0*/  LDG.E R18, desc[UR6][R4.64+-0x8] ;  /* 0xfffff80604127981 */ /* 0x000f68000c1e1900 */
        /* <DEDUP_REMOVED lines=8> */
[----:B------:R0:W5:Y:S01]  /*0250*/  LDG.E R7, desc[UR6][R4.64+0x1c] ;  /* 0x00001c0604077981 */ /* 0x000162000c1e1900 */
[----:B------:R-:W-:-:S05]  /*0260*/  VIADD R6, R6, 0x10 ;  /* 0x0000001006067836 */ /* 0x000fca0000000000 */
[----:B------:R-:W-:Y:S02]  /*0270*/  ISETP.NE.AND P1, PT, R6, RZ, PT ;  /* 0x000000ff0600720c */ /* 0x000fe40003f25270 */
[----:B--2---:R-:W-:Y:S02]  /*0280*/  IADD3 R11, PT, PT, R12, R11, R2 ;  /* 0x0000000b0c0b7210 */ /* 0x004fe40007ffe002 */
[----:B------:R-:W-:-:S05]  /*0290*/  IADD3 R12, P2, PT, R4, 0x40, RZ ;  /* 0x00000040040c7810 */ /* 0x000fca0007f5e0ff */
[----:B0-----:R-:W-:Y:S01]  /*02a0*/  IMAD.X R5, RZ, RZ, R5, P2 ;  /* 0x000000ffff057224 */ /* 0x001fe200010e0605 */
[----:B---3--:R-:W-:-:S04]  /*02b0*/  IADD3 R11, PT, PT, R13, R14, R11 ;  /* 0x0000000e0d0b7210 */ /* 0x008fc80007ffe00b */
[----:B----4-:R-:W-:-:S04]  /*02c0*/  IADD3 R11, PT, PT, R15, R16, R11 ;  /* 0x000000100f0b7210 */ /* 0x010fc80007ffe00b */
[----:B-----5:R-:W-:-:S04]  /*02d0*/  IADD3 R11, PT, PT, R17, R18, R11 ;  /* 0x00000012110b7210 */ /* 0x020fc80007ffe00b */
[----:B------:R-:W-:-:S04]  /*02e0*/  IADD3 R11, PT, PT, R19, R20, R11 ;  /* 0x00000014130b7210 */ /* 0x000fc80007ffe00b */
[----:B------:R-:W-:-:S04]  /*02f0*/  IADD3 R11, PT, PT, R21, R22, R11 ;  /* 0x00000016150b7210 */ /* 0x000fc80007ffe00b */
[----:B------:R-:W-:-:S04]  /*0300*/  IADD3 R9, PT, PT, R10, R9, R11 ;  /* 0x000000090a097210 */ /* 0x000fc80007ffe00b */
[----:B------:R-:W-:Y:S01]  /*0310*/  IADD3 R2, PT, PT, R7, R8, R9 ;  /* 0x0000000807027210 */ /* 0x000fe20007ffe009 */
[----:B------:R-:W-:Y:S06]  /*0320*/  @P1 BRA `(.L_x_4) ;  /* 0xfffffffc00881947 */ /* 0x000fec000383ffff */
.L_x_3:
[----:B------:R-:W-:Y:S05]  /*0330*/  BSYNC.RECONVERGENT B1 ;  /* 0x0000000000017941 */ /* 0x000fea0003800200 */
.L_x_2:
[----:B------:R-:W-:Y:S05]  /*0340*/  @!P0 BRA `(.L_x_1) ;  /* 0x0000000000c08947 */ /* 0x000fea0003800000 */
[----:B------:R-:W-:Y:S01]  /*0350*/  ISETP.GE.U32.AND P0, PT, R23, 0x8, PT ;  /* 0x000000081700780c */ /* 0x000fe20003f06070 */
[----:B------:R-:W-:Y:S01]  /*0360*/  BSSY.RECONVERGENT B1, `(.L_x_5) ;  /* 0x0000013000017945 */ /* 0x000fe20003800200 */
[----:B------:R-:W-:-:S04]  /*0370*/  LOP3.LUT R14, R0, 0x7, RZ, 0xc0, !PT ;  /* 0x00000007000e7812 */ /* 0x000fc800078ec0ff */
[----:B------:R-:W-:-:S07]  /*0380*/  ISETP.NE.AND P1, PT, R14, RZ, PT ;  /* 0x000000ff0e00720c */ /* 0x000fce0003f25270 */
[----:B------:R-:W-:Y:S06]  /*0390*/  @!P0 BRA `(.L_x_6) ;  /* 0x00000000003c8947 */ /* 0x000fec0003800000 */
[----:B------:R-:W0:Y:S02]  /*03a0*/  LDC.64 R4, c[0x0][0x380] ;  /* 0x0000e000ff047b82 */ /* 0x000e240000000a00 */
[----:B0-----:R-:W-:-:S05]  /*03b0*/  IMAD.WIDE.U32 R4, R3, 0x4, R4 ;  /* 0x0000000403047825 */ /* 0x001fca00078e0004 */
[----:B------:R-:W2:Y:S04]  /*03c0*/  LDG.E R7, desc[UR6][R4.64] ;  /* 0x0000000604077981 */ /* 0x000ea8000c1e1900 */
[----:B------:R-:W2:Y:S04]  /*03d0*/  LDG.E R6, desc[UR6][R4.64+0x4] ;  /* 0x0000040604067981 */ /* 0x000ea8000c1e1900 */
[----:B------:R-:W3:Y:S04]  /*03e0*/  LDG.E R9, desc[UR6][R4.64+0x8] ;  /* 0x0000080604097981 */ /* 0x000ee8000c1e1900 */
[----:B------:R-:W3:Y:S04]  /*03f0*/  LDG.E R8, desc[UR6][R4.64+0xc] ;  /* 0x00000c0604087981 */ /* 0x000ee8000c1e1900 */
[----:B------:R-:W4:Y:S04]  /*0400*/  LDG.E R11, desc[UR6][R4.64+0x10] ;  /* 0x00001006040b7981 */ /* 0x000f28000c1e1900 */
[----:B------:R-:W4:Y:S04]  /*0410*/  LDG.E R10, desc[UR6][R4.64+0x14] ;  /* 0x00001406040a7981 */ /* 0x000f28000c1e1900 */
[----:B------:R-:W5:Y:S04]  /*0420*/  LDG.E R13, desc[UR6][R4.64+0x18] ;  /* 0x00001806040d7981 */ /* 0x000f68000c1e1900 */
[----:B------:R-:W5:Y:S01]  /*0430*/  LDG.E R12, desc[UR6][R4.64+0x1c] ;  /* 0x00001c06040c7981 */ /* 0x000f62000c1e1900 */
[----:B------:R-:W-:Y:S01]  /*0440*/  VIADD R3, R3, 0x8 ;  /* 0x0000000803037836 */ /* 0x000fe20000000000 */
[----:B--2---:R-:W-:-:S04]  /*0450*/  IADD3 R6, PT, PT, R6, R7, R2 ;  /* 0x0000000706067210 */ /* 0x004fc80007ffe002 */
[----:B---3--:R-:W-:-:S04]  /*0460*/  IADD3 R6, PT, PT, R8, R9, R6 ;  /* 0x0000000908067210 */ /* 0x008fc80007ffe006 */
[----:B----4-:R-:W-:-:S04]  /*0470*/  IADD3 R6, PT, PT, R10, R11, R6 ;  /* 0x0000000b0a067210 */ /* 0x010fc80007ffe006 */
[----:B-----5:R-:W-:-:S07]  /*0480*/  IADD3 R2, PT, PT, R12, R13, R6 ;  /* 0x0000000d0c027210 */ /* 0x020fce0007ffe006 */
.L_x_6:
[----:B------:R-:W-:Y:S05]  /*0490*/  BSYNC.RECONVERGENT B1 ;  /* 0x0000000000017941 */ /* 0x000fea0003800200 */
.L_x_5:
        /* <DEDUP_REMOVED lines=11> */
[----:B------:R-:W3:Y:S01]  /*0550*/  LDG.E R10, desc[UR6][R4.64+0xc] ;  /* 0x00000c06040a7981 */ /* 0x000ee2000c1e1900 */
[----:B------:R-:W-:Y:S01]  /*0560*/  VIADD R3, R3, 0x4 ;  /* 0x0000000403037836 */ /* 0x000fe20000000000 */
[----:B--2---:R-:W-:-:S04]  /*0570*/  IADD3 R2, PT, PT, R8, R7, R2 ;  /* 0x0000000708027210 */ /* 0x004fc80007ffe002 */
[----:B---3--:R-:W-:-:S07]  /*0580*/  IADD3 R2, PT, PT, R10, R9, R2 ;  /* 0x000000090a027210 */ /* 0x008fce0007ffe002 */
.L_x_8:
[----:B------:R-:W-:Y:S05]  /*0590*/  BSYNC.RECONVERGENT B1 ;  /* 0x0000000000017941 */ /* 0x000fea0003800200 */
.L_x_7:
[----:B------:R-:W-:Y:S05]  /*05a0*/  @!P1 BRA `(.L_x_1) ;  /* 0x0000000000289947 */ /* 0x000fea0003800000 */
[----:B------:R-:W0:Y:S01]  /*05b0*/  LDC.64 R4, c[0x0][0x380] ;  /* 0x0000e000ff047b82 */ /* 0x000e220000000a00 */
[----:B------:R-:W-:Y:S02]  /*05c0*/  IMAD.MOV R6, RZ, RZ, -R6 ;  /* 0x000000ffff067224 */ /* 0x000fe400078e0a06 */
[----:B0-----:R-:W-:-:S07]  /*05d0*/  IMAD.WIDE.U32 R4, R3, 0x4, R4 ;  /* 0x0000000403047825 */ /* 0x001fce00078e0004 */
.L_x_9:
[----:B------:R0:W2:Y:S01]  /*05e0*/  LDG.E R3, desc[UR6][R4.64] ;  /* 0x0000000604037981 */ /* 0x0000a2000c1e1900 */
[----:B------:R-:W-:-:S05]  /*05f0*/  VIADD R6, R6, 0x1 ;  /* 0x0000000106067836 */ /* 0x000fca0000000000 */
[----:B------:R-:W-:Y:S02]  /*0600*/  ISETP.NE.AND P0, PT, R6, RZ, PT ;  /* 0x000000ff0600720c */ /* 0x000fe40003f05270 */
[----:B0-----:R-:W-:-:S05]  /*0610*/  IADD3 R4, P1, PT, R4, 0x4, RZ ;  /* 0x0000000404047810 */ /* 0x001fca0007f3e0ff */
[----:B------:R-:W-:Y:S02]  /*0620*/  IMAD.X R5, RZ, RZ, R5, P1 ;  /* 0x000000ffff057224 */ /* 0x000fe400008e0605 */
[----:B--2---:R-:W-:-:S04]  /*0630*/  IMAD.IADD R2, R3, 0x1, R2 ;  /* 0x0000000103027824 */ /* 0x004fc800078e0202 */
[----:B------:R-:W-:Y:S05]  /*0640*/  @P0 BRA `(.L_x_9) ;  /* 0xfffffffc00e40947 */ /* 0x000fea000383ffff */
.L_x_1:
[----:B------:R-:W-:Y:S05]  /*0650*/  BSYNC.RECONVERGENT B0 ;  /* 0x0000000000007941 */ /* 0x000fea0003800200 */
.L_x_0:
[----:B------:R-:W0:Y:S02]  /*0660*/  LDC.64 R4, c[0x0][0x380] ;  /* 0x0000e000ff047b82 */ /* 0x000e240000000a00 */
[----:B0-----:R-:W-:-:S05]  /*0670*/  IMAD.WIDE.U32 R4, R0, 0x4, R4 ;  /* 0x0000000400047825 */ /* 0x001fca00078e0004 */
[----:B------:R-:W2:Y:S02]  /*0680*/  LDG.E R3, desc[UR6][R4.64] ;  /* 0x0000000604037981 */ /* 0x000ea4000c1e1900 */
[----:B--2---:R-:W-:-:S13]  /*0690*/  ISETP.GE.AND P0, PT, R3, 0x1, PT ;  /* 0x000000010300780c */ /* 0x004fda0003f06270 */
[----:B------:R-:W-:Y:S05]  /*06a0*/  @!P0 EXIT ;  /* 0x000000000000894d */ /* 0x000fea0003800000 */
[----:B------:R-:W0:Y:S01]  /*06b0*/  LDC.64 R8, c[0x0][0x388] ;  /* 0x0000e200ff087b82 */ /* 0x000e220000000a00 */
[----:B------:R-:W-:-:S07]  /*06c0*/  IMAD.MOV.U32 R3, RZ, RZ, RZ ;  /* 0x000000ffff037224 */ /* 0x000fce00078e00ff */
.L_x_10:
[----:B------:R-:W-:-:S04]  /*06d0*/  IMAD.IADD R7, R3, 0x1, R2 ;  /* 0x0000000103077824 */ /* 0x000fc800078e0202 */
[----:B0-----:R-:W-:-:S05]  /*06e0*/  IMAD.WIDE R6, R7, 0x4, R8 ;  /* 0x0000000407067825 */ /* 0x001fca00078e0208 */
[----:B------:R1:W-:Y:S04]  /*06f0*/  STG.E desc[UR6][R6.64], R0 ;  /* 0x0000000006007986 */ /* 0x0003e8000c101906 */
[----:B------:R-:W2:Y:S01]  /*0700*/  LDG.E R10, desc[UR6][R4.64] ;  /* 0x00000006040a7981 */ /* 0x000ea2000c1e1900 */
[----:B------:R-:W-:-:S05]  /*0710*/  VIADD R3, R3, 0x1 ;  /* 0x0000000103037836 */ /* 0x000fca0000000000 */
[----:B--2---:R-:W-:-:S13]  /*0720*/  ISETP.GE.AND P0, PT, R3, R10, PT ;  /* 0x0000000a0300720c */ /* 0x004fda0003f06270 */
[----:B-1----:R-:W-:Y:S05]  /*0730*/  @!P0 BRA `(.L_x_10) ;  /* 0xfffffffc00e48947 */ /* 0x002fea000383ffff */
[----:B------:R-:W-:Y:S05]  /*0740*/  EXIT ;  /* 0x000000000000794d */ /* 0x000fea0003800000 */
.L_x_11:
[----:B------:R-:W-:-:S00]  /*0750*/  BRA `(.L_x_11) ;  /* 0xfffffffc00fc7947 */ /* 0x000fc0000383ffff */
[----:B------:R-:W-:-:S00]  /*0760*/  NOP ;  /* 0x0000000000007918 */ /* 0x000fc00000000000 */
        /* <DEDUP_REMOVED lines=9> */
.L_x_14:


//--------------------- .text._Z9incrementPiS_    --------------------------
	.section	.text._Z9incrementPiS_,"ax",@progbits
	.align	128
        .global         _Z9incrementPiS_
        .type           _Z9incrementPiS_,@function
        .size           _Z9incrementPiS_,(.L_x_15 - _Z9incrementPiS_)
        .other          _Z9incrementPiS_,@"STO_CUDA_ENTRY STV_DEFAULT"
_Z9incrementPiS_:
.text._Z9incrementPiS_:
[----:B------:R-:W-:Y:S01]  /*0000*/  LDC R1, c[0x0][0x37c] ;  /* 0x0000df00ff017b82 */ /* 0x000fe20000000800 */
[----:B------:R-:W0:Y:S07]  /*0010*/  S2R R5, SR_TID.X ;  /* 0x0000000000057919 */ /* 0x000e2e0000002100 */
[----:B------:R-:W0:Y:S01]  /*0020*/  LDC.64 R2, c[0x0][0x388] ;  /* 0x0000e200ff027b82 */ /* 0x000e220000000a00 */
[----:B------:R-:W1:Y:S01]  /*0030*/  LDCU.64 UR4, c[0x0][0x358] ;  /* 0x00006b00ff0477ac */ /* 0x000e620008000a00 */
[----:B0-----:R-:W-:-:S06]  /*0040*/  IMAD.WIDE.U32 R2, R5, 0x4, R2 ;  /* 0x0000000405027825 */ /* 0x001fcc00078e0002 */
[----:B------:R-:W0:Y:S01]  /*0050*/  LDC.64 R4, c[0x0][0x380] ;  /* 0x0000e000ff047b82 */ /* 0x000e220000000a00 */
[----:B-1----:R-:W0:Y:S01]  /*0060*/  LDG.E R3, desc[UR4][R2.64] ;  /* 0x0000000402037981 */ /* 0x002e22000c1e1900 */
[----:B------:R-:W-:Y:S02]  /*0070*/  HFMA2 R7, -RZ, RZ, 0, 5.9604644775390625e-08 ;  /* 0x00000001ff077431 */ /* 0x000fe400000001ff */
[----:B0-----:R-:W-:-:S05]  /*0080*/  IMAD.WIDE R4, R3, 0x4, R4 ;  /* 0x0000000403047825 */ /* 0x001fca00078e0204 */
[----:B------:R-:W-:Y:S01]  /*0090*/  REDG.E.ADD.STRONG.GPU desc[UR4][R4.64], R7 ;  /* 0x000000070400798e */ /* 0x000fe2000c12e104 */
[----:B------:R-:W-:Y:S05]  /*00a0*/  EXIT ;  /* 0x000000000000794d */ /* 0x000fea0003800000 */
.L_x_12:
        /* <DEDUP_REMOVED lines=13> */
.L_x_15:


//--------------------- .text._Z8initiatePi       --------------------------
	.section	.text._Z8initiatePi,"ax",@progbits
	.align	128
        .global         _Z8initiatePi
        .type           _Z8initiatePi,@function
        .size           _Z8initiatePi,(.L_x_16 - _Z8initiatePi)
        .other          _Z8initiatePi,@"STO_CUDA_ENTRY STV_DEFAULT"
_Z8initiatePi:
.text._Z8initiatePi:
[----:B------:R-:W-:Y:S01]  /*0000*/  LDC R1, c[0x0][0x37c] ;  /* 0x0000df00ff017b82 */ /* 0x000fe20000000800 */
[----:B------:R-:W0:Y:S07]  /*0010*/  S2R R5, SR_TID.X ;  /* 0x0000000000057919 */ /* 0x000e2e0000002100 */
[----:B------:R-:W0:Y:S01]  /*0020*/  LDC.64 R2, c[0x0][0x380] ;  /* 0x0000e000ff027b82 */ /* 0x000e220000000a00 */
[----:B------:R-:W1:Y:S01]  /*0030*/  LDCU.64 UR4, c[0x0][0x358] ;  /* 0x00006b00ff0477ac */ /* 0x000e620008000a00 */
[----:B0-----:R-:W-:-:S05]  /*0040*/  IMAD.WIDE.U32 R2, R5, 0x4, R2 ;  /* 0x0000000405027825 */ /* 0x001fca00078e0002 */
[----:B-1----:R-:W-:Y:S01]  /*0050*/  STG.E desc[UR4][R2.64], RZ ;  /* 0x000000ff02007986 */ /* 0x002fe2000c101904 */
[----:B------:R-:W-:Y:S05]  /*0060*/  EXIT ;  /* 0x000000000000794d */ /* 0x000fea0003800000 */
.L_x_13:
        /* <DEDUP_REMOVED lines=9> */
.L_x_16:


//--------------------- .nv.shared.reserved.0     --------------------------
	.section	.nv.shared.reserved.0,"aw",@nobits
	.weak		__nv_reservedSMEM_offset_0_alias
	.size		__nv_reservedSMEM_offset_0_alias, 0, 64
	.other		__nv_reservedSMEM_offset_0_alias,@"STO_CUDA_RESERVED_SHARED STV_DEFAULT"
__nv_reservedSMEM_offset_0_alias:
	.zero		0
	.zero		64


//--------------------- .nv.constant0._Z4sortPiS_ --------------------------
	.section	.nv.constant0._Z4sortPiS_,"a",@progbits
	.sectionflags	@""
	.align	4
.nv.constant0._Z4sortPiS_:
	.zero		912


//--------------------- .nv.constant0._Z9incrementPiS_ --------------------------
	.section	.nv.constant0._Z9incrementPiS_,"a",@progbits
	.sectionflags	@""
	.align	4
.nv.constant0._Z9incrementPiS_:
	.zero		912


//--------------------- .nv.constant0._Z8initiatePi --------------------------
	.section	.nv.constant0._Z8initiatePi,"a",@progbits
	.sectionflags	@""
	.align	4
.nv.constant0._Z8initiatePi:
	.zero		904


//--------------------- SYMBOLS --------------------------

	.type		.nv.reservedSmem.offset0,@object
	.size		.nv.reservedSmem.offset0,0x4
